	.headerflags	@"EF_CUDA_TEXMODE_UNIFIED EF_CUDA_64BIT_ADDRESS EF_CUDA_ACCELERATORS EF_CUDA_SM90 EF_CUDA_VIRTUAL_SM(EF_CUDA_SM90)"
	.elftype	@"ET_EXEC"


//--------------------- .nv.info                  --------------------------
	.section	.nv.info,"",@"SHT_CUDA_INFO"
	.align	4


	//----- nvinfo : EIATTR_REGCOUNT
	.align		4
        /*0000*/ 	.byte	0x04, 0x2f
        /*0002*/ 	.short	(.L_1 - .L_0)
	.align		4
.L_0:
        /*0004*/ 	.word	index@(triton_poi_fused_convolution_41)
        /*0008*/ 	.word	0x00000010


	//----- nvinfo : EIATTR_MIN_STACK_SIZE
	.align		4
.L_1:
        /*000c*/ 	.byte	0x04, 0x12
        /*000e*/ 	.short	(.L_3 - .L_2)
	.align		4
.L_2:
        /*0010*/ 	.word	index@(triton_poi_fused_convolution_41)
        /*0014*/ 	.word	0x00000000


	//----- nvinfo : EIATTR_FRAME_SIZE
	.align		4
.L_3:
        /*0018*/ 	.byte	0x04, 0x11
        /*001a*/ 	.short	(.L_5 - .L_4)
	.align		4
.L_4:
        /*001c*/ 	.word	index@(triton_poi_fused_convolution_41)
        /*0020*/ 	.word	0x00000000


	//----- nvinfo : EIATTR_MIN_STACK_SIZE
	.align		4
.L_5:
        /*0024*/ 	.byte	0x04, 0x12
        /*0026*/ 	.short	(.L_7 - .L_6)
	.align		4
.L_6:
        /*0028*/ 	.word	index@(triton_poi_fused_convolution_41)
        /*002c*/ 	.word	0x00000000
.L_7:


//--------------------- .nv.info.triton_poi_fused_convolution_41 --------------------------
	.section	.nv.info.triton_poi_fused_convolution_41,"",@"SHT_CUDA_INFO"
	.sectionflags	@""
	.align	4


	//----- nvinfo : EIATTR_CUDA_API_VERSION
	.align		4
        /*0000*/ 	.byte	0x04, 0x37
        /*0002*/ 	.short	(.L_9 - .L_8)
.L_8:
        /*0004*/ 	.word	0x0000007c


	//----- nvinfo : EIATTR_KPARAM_INFO
	.align		4
.L_9:
        /*0008*/ 	.byte	0x04, 0x17
        /*000a*/ 	.short	(.L_11 - .L_10)
.L_10:
        /*000c*/ 	.word	0x00000000
        /*0010*/ 	.short	0x0004
        /*0012*/ 	.short	0x001c
        /*0014*/ 	.byte	0x00, 0xf0, 0x11, 0x00


	//----- nvinfo : EIATTR_KPARAM_INFO
	.align		4
.L_11:
        /*0018*/ 	.byte	0x04, 0x17
        /*001a*/ 	.short	(.L_13 - .L_12)
.L_12:
        /*001c*/ 	.word	0x00000000
        /*0020*/ 	.short	0x0003
        /*0022*/ 	.short	0x0018
        /*0024*/ 	.byte	0x00, 0xf0, 0x11, 0x00


	//----- nvinfo : EIATTR_KPARAM_INFO
	.align		4
.L_13:
        /*0028*/ 	.byte	0x04, 0x17
        /*002a*/ 	.short	(.L_15 - .L_14)
.L_14:
        /*002c*/ 	.word	0x00000000
        /*0030*/ 	.short	0x0002
        /*0032*/ 	.short	0x0010
        /*0034*/ 	.byte	0x00, 0xf4, 0x21, 0x00


	//----- nvinfo : EIATTR_KPARAM_INFO
	.align		4
.L_15:
        /*0038*/ 	.byte	0x04, 0x17
        /*003a*/ 	.short	(.L_17 - .L_16)
.L_16:
        /*003c*/ 	.word	0x00000000
        /*0040*/ 	.short	0x0001
        /*0042*/ 	.short	0x0008
        /*0044*/ 	.byte	0x00, 0xf4, 0x21, 0x00


	//----- nvinfo : EIATTR_KPARAM_INFO
	.align		4
.L_17:
        /*0048*/ 	.byte	0x04, 0x17
        /*004a*/ 	.short	(.L_19 - .L_18)
.L_18:
        /*004c*/ 	.word	0x00000000
        /*0050*/ 	.short	0x0000
        /*0052*/ 	.short	0x0000
        /*0054*/ 	.byte	0x00, 0xf4, 0x21, 0x00


	//----- nvinfo : EIATTR_SPARSE_MMA_MASK
	.align		4
.L_19:
        /*0058*/ 	.byte	0x03, 0x50
        /*005a*/ 	.short	0x0000


	//----- nvinfo : EIATTR_MAXREG_COUNT
	.align		4
        /*005c*/ 	.byte	0x03, 0x1b
        /*005e*/ 	.short	0x00ff


	//----- nvinfo : EIATTR_EXIT_INSTR_OFFSETS
	.align		4
        /*0060*/ 	.byte	0x04, 0x1c
        /*0062*/ 	.short	(.L_21 - .L_20)


	//   ....[0]....
.L_20:
        /*0064*/ 	.word	0x00000200


	//   ....[1]....
        /*0068*/ 	.word	0x00000220


	//----- nvinfo : EIATTR_REQNTID
	.align		4
.L_21:
        /*006c*/ 	.byte	0x04, 0x10
        /*006e*/ 	.short	(.L_23 - .L_22)
.L_22:
        /*0070*/ 	.word	0x00000080
        /*0074*/ 	.word	0x00000001
        /*0078*/ 	.word	0x00000001


	//----- nvinfo : EIATTR_CBANK_PARAM_SIZE
	.align		4
.L_23:
        /*007c*/ 	.byte	0x03, 0x19
        /*007e*/ 	.short	0x0020


	//----- nvinfo : EIATTR_PARAM_CBANK
	.align		4
        /*0080*/ 	.byte	0x04, 0x0a
        /*0082*/ 	.short	(.L_25 - .L_24)
	.align		4
.L_24:
        /*0084*/ 	.word	index@(.nv.constant0.triton_poi_fused_convolution_41)
        /*0088*/ 	.short	0x0210
        /*008a*/ 	.short	0x0020


	//----- nvinfo : EIATTR_SW_WAR
	.align		4
.L_25:
        /*008c*/ 	.byte	0x04, 0x36
        /*008e*/ 	.short	(.L_27 - .L_26)
.L_26:
        /*0090*/ 	.word	0x00000008
.L_27:


//--------------------- .nv.callgraph             --------------------------
	.section	.nv.callgraph,"",@"SHT_CUDA_CALLGRAPH"
	.align	4
	.sectionentsize	8
	.align		4
        /*0000*/ 	.word	0x00000000
	.align		4
        /*0004*/ 	.word	0xffffffff
	.align		4
        /*0008*/ 	.word	0x00000000
	.align		4
        /*000c*/ 	.word	0xfffffffe
	.align		4
        /*0010*/ 	.word	0x00000000
	.align		4
        /*0014*/ 	.word	0xfffffffd
	.align		4
        /*0018*/ 	.word	0x00000000
	.align		4
        /*001c*/ 	.word	0xfffffffc


//--------------------- .text.triton_poi_fused_convolution_41 --------------------------
	.section	.text.triton_poi_fused_convolution_41,"ax",@progbits
	.align	128
        .global         triton_poi_fused_convolution_41
        .type           triton_poi_fused_convolution_41,@function
        .size           triton_poi_fused_convolution_41,(.L_x_1 - triton_poi_fused_convolution_41)
        .other          triton_poi_fused_convolution_41,@"STO_CUDA_ENTRY STV_DEFAULT"
triton_poi_fused_convolution_41:
.text.triton_poi_fused_convolution_41:
[----:B------:R-:W0:Y:S02]  /*0000*/  LDC R1, c[0x0][0x28] ;  /* 0x00000a00ff017b82 */ /* 0x000e240000000800 */
[----:B------:R-:W1:Y:S01]  /*0010*/  S2R R13, SR_CTAID.Y ;  /* 0x00000000000d7919 */ /* 0x000e620000002600 */
[----:B------:R-:W2:Y:S01]  /*0020*/  LDC.64 R4, c[0x0][0x218] ;  /* 0x00008600ff047b82 */ /* 0x000ea20000000a00 */
[----:B------:R-:W-:Y:S01]  /*0030*/  HFMA2.MMA R12, -RZ, RZ, 0, 0 ;  /* 0x00000000ff0c7435 */ /* 0x000fe200000001ff */
[----:B------:R-:W-:Y:S01]  /*0040*/  ULDC.64 UR4, c[0x0][0x208] ;  /* 0x0000820000047ab9 */ /* 0x000fe20000000a00 */
[----:B------:R-:W3:Y:S01]  /*0050*/  S2R R0, SR_TID.X ;  /* 0x0000000000007919 */ /* 0x000ee20000002100 */
[----:B------:R-:W4:Y:S04]  /*0060*/  S2R R9, SR_CTAID.X ;  /* 0x0000000000097919 */ /* 0x000f280000002500 */
[----:B------:R-:W5:Y:S01]  /*0070*/  LDC.64 R2, c[0x0][0x210] ;  /* 0x00008400ff027b82 */ /* 0x000f620000000a00 */
[----:B-1----:R-:W-:-:S02]  /*0080*/  LEA.HI R6, R13, R13, RZ, 0x1 ;  /* 0x0000000d0d067211 */ /* 0x002fc400078f08ff */
[C---:B------:R-:W-:Y:S02]  /*0090*/  ISETP.GE.AND P0, PT, R13.reuse, 0x8, PT ;  /* 0x000000080d00780c */ /* 0x040fe40003f06270 */
[----:B------:R-:W-:Y:S02]  /*00a0*/  LOP3.LUT R7, R6, 0xfffffffe, RZ, 0xc0, !PT ;  /* 0xfffffffe06077812 */ /* 0x000fe400078ec0ff */
[----:B---3--:R-:W-:Y:S02]  /*00b0*/  SHF.L.U32 R0, R0, 0x1, RZ ;  /* 0x0000000100007819 */ /* 0x008fe400000006ff */
[----:B------:R-:W-:Y:S01]  /*00c0*/  SHF.L.U32 R6, R6, 0xc, RZ ;  /* 0x0000000c06067819 */ /* 0x000fe200000006ff */
[----:B------:R-:W-:Y:S01]  /*00d0*/  IMAD.IADD R7, R13, 0x1, -R7 ;  /* 0x000000010d077824 */ /* 0x000fe200078e0a07 */
[----:B------:R-:W-:Y:S02]  /*00e0*/  LOP3.LUT R0, R0, 0xfe, RZ, 0xc0, !PT ;  /* 0x000000fe00007812 */ /* 0x000fe400078ec0ff */
[----:B------:R-:W-:-:S02]  /*00f0*/  LOP3.LUT R6, R6, 0xffffe000, RZ, 0xc0, !PT ;  /* 0xffffe00006067812 */ /* 0x000fc400078ec0ff */
[----:B----4-:R-:W-:-:S03]  /*0100*/  LEA R0, R9, R0, 0x8 ;  /* 0x0000000009007211 */ /* 0x010fc600078e40ff */
[C---:B------:R-:W-:Y:S02]  /*0110*/  IMAD.IADD R9, R7.reuse, 0x1, R6 ;  /* 0x0000000107097824 */ /* 0x040fe400078e0206 */
[----:B--2---:R-:W-:-:S03]  /*0120*/  IMAD.WIDE R6, R7, 0x4, R4 ;  /* 0x0000000407067825 */ /* 0x004fc600078e0204 */
[----:B------:R-:W-:Y:S02]  /*0130*/  LEA R9, R0, R9, 0x1 ;  /* 0x0000000900097211 */ /* 0x000fe400078e08ff */
[----:B------:R-:W2:Y:S03]  /*0140*/  @!P0 LDG.E.EL R12, desc[UR4][R6.64] ;  /* 0x00000004060c8981 */ /* 0x000ea6000c2e1900 */
[C---:B------:R-:W-:Y:S02]  /*0150*/  VIADD R11, R9.reuse, 0x2 ;  /* 0x00000002090b7836 */ /* 0x040fe40000000000 */
[--C-:B-----5:R-:W-:Y:S02]  /*0160*/  IMAD.WIDE R4, R9, 0x4, R2.reuse ;  /* 0x0000000409047825 */ /* 0x120fe400078e0202 */
[----:B------:R-:W1:Y:S02]  /*0170*/  LDC.64 R8, c[0x0][0x220] ;  /* 0x00008800ff087b82 */ /* 0x000e640000000a00 */
[----:B------:R-:W-:Y:S01]  /*0180*/  IMAD.WIDE R2, R11, 0x4, R2 ;  /* 0x000000040b027825 */ /* 0x000fe200078e0202 */
[----:B------:R-:W-:-:S06]  /*0190*/  CS2R R10, SRZ ;  /* 0x00000000000a7805 */ /* 0x000fcc000001ff00 */
[----:B------:R-:W2:Y:S04]  /*01a0*/  @!P0 LDG.E.EL R10, desc[UR4][R4.64] ;  /* 0x00000004040a8981 */ /* 0x000ea8000c2e1900 */
[----:B------:R-:W3:Y:S01]  /*01b0*/  @!P0 LDG.E.EL R11, desc[UR4][R2.64] ;  /* 0x00000004020b8981 */ /* 0x000ee2000c2e1900 */
[----:B------:R-:W-:-:S04]  /*01c0*/  IMAD R13, R13, 0x1000, R0 ;  /* 0x000010000d0d7824 */ /* 0x000fc800078e0200 */
[----:B-1----:R-:W-:-:S04]  /*01d0*/  IMAD.WIDE R8, R13, 0x4, R8 ;  /* 0x000000040d087825 */ /* 0x002fc800078e0208 */
[C---:B--2---:R-:W-:Y:S01]  /*01e0*/  FADD R10, R12.reuse, R10 ;  /* 0x0000000a0c0a7221 */ /* 0x044fe20000000000 */
[----:B---3--:R-:W-:Y:S01]  /*01f0*/  FADD R11, R12, R11 ;  /* 0x0000000b0c0b7221 */ /* 0x008fe20000000000 */
[----:B------:R-:W-:Y:S06]  /*0200*/  @P0 EXIT ;  /* 0x000000000000094d */ /* 0x000fec0003800000 */
[----:B------:R-:W-:Y:S01]  /*0210*/  STG.E.64 desc[UR4][R8.64], R10 ;  /* 0x0000000a08007986 */ /* 0x000fe2000c101b04 */
[----:B------:R-:W-:Y:S05]  /*0220*/  EXIT ;  /* 0x000000000000794d */ /* 0x000fea0003800000 */
.L_x_0:
[----:B------:R-:W-:-:S00]  /*0230*/  BRA `(.L_x_0) ;  /* 0xfffffffc00fc7947 */ /* 0x000fc0000383ffff */
[----:B------:R-:W-:-:S00]  /*0240*/  NOP ;  /* 0x0000000000007918 */ /* 0x000fc00000000000 */
        /* <DEDUP_REMOVED lines=11> */
.L_x_1:


//--------------------- .nv.constant0.triton_poi_fused_convolution_41 --------------------------
	.section	.nv.constant0.triton_poi_fused_convolution_41,"a",@progbits
	.sectionflags	@""
	.align	4
.nv.constant0.triton_poi_fused_convolution_41:
	.zero		560
